//
// Generated by NVIDIA NVVM Compiler
//
// Compiler Build ID: CL-36424714
// Cuda compilation tools, release 13.0, V13.0.88
// Based on NVVM 20.0.0
//

.version 9.0
.target sm_100
.address_size 64

	// .globl	_Z6MatAddPA4_fS0_S0_
.extern .func  (.param .b32 func_retval0) vprintf
(
	.param .b64 vprintf_param_0,
	.param .b64 vprintf_param_1
)
;
.global .align 1 .b8 $str[36] = {71, 80, 85, 32, 116, 104, 114, 101, 97, 100, 32, 40, 37, 100, 44, 37, 100, 41, 58, 32, 67, 91, 37, 100, 93, 91, 37, 100, 93, 32, 61, 32, 37, 102, 10};

.visible .entry _Z6MatAddPA4_fS0_S0_(
	.param .u64 .ptr .align 1 _Z6MatAddPA4_fS0_S0__param_0,
	.param .u64 .ptr .align 1 _Z6MatAddPA4_fS0_S0__param_1,
	.param .u64 .ptr .align 1 _Z6MatAddPA4_fS0_S0__param_2
)
{
	.local .align 8 .b8 	__local_depot0[24];
	.reg .b64 	%SP;
	.reg .b64 	%SPL;
	.reg .b32 	%r<5>;
	.reg .b32 	%f<4>;
	.reg .b64 	%rd<19>;
	.reg .b64 	%fd<2>;

	mov.u64 	%SPL, __local_depot0;
	cvta.local.u64 	%SP, %SPL;
	ld.param.u64 	%rd1, [_Z6MatAddPA4_fS0_S0__param_0];
	ld.param.u64 	%rd2, [_Z6MatAddPA4_fS0_S0__param_1];
	ld.param.u64 	%rd3, [_Z6MatAddPA4_fS0_S0__param_2];
	cvta.to.global.u64 	%rd4, %rd3;
	cvta.to.global.u64 	%rd5, %rd2;
	cvta.to.global.u64 	%rd6, %rd1;
	add.u64 	%rd7, %SP, 0;
	add.u64 	%rd8, %SPL, 0;
	mov.u32 	%r1, %tid.x;
	mov.u32 	%r2, %tid.y;
	mul.wide.u32 	%rd9, %r1, 16;
	add.s64 	%rd10, %rd6, %rd9;
	mul.wide.u32 	%rd11, %r2, 4;
	add.s64 	%rd12, %rd10, %rd11;
	ld.global.f32 	%f1, [%rd12];
	add.s64 	%rd13, %rd5, %rd9;
	add.s64 	%rd14, %rd13, %rd11;
	ld.global.f32 	%f2, [%rd14];
	add.f32 	%f3, %f1, %f2;
	add.s64 	%rd15, %rd4, %rd9;
	add.s64 	%rd16, %rd15, %rd11;
	st.global.f32 	[%rd16], %f3;
	cvt.f64.f32 	%fd1, %f3;
	st.local.v2.u32 	[%rd8], {%r1, %r2};
	st.local.v2.u32 	[%rd8+8], {%r1, %r2};
	st.local.f64 	[%rd8+16], %fd1;
	mov.u64 	%rd17, $str;
	cvta.global.u64 	%rd18, %rd17;
	{ // callseq 0, 0
	.param .b64 param0;
	st.param.b64 	[param0], %rd18;
	.param .b64 param1;
	st.param.b64 	[param1], %rd7;
	.param .b32 retval0;
	call.uni (retval0), 
	vprintf, 
	(
	param0, 
	param1
	);
	ld.param.b32 	%r3, [retval0];
	} // callseq 0
	ret;

}


// ===== COMPILED SASS (sm_100) =====

	.target	sm_100

	.elftype	@"ET_EXEC"


//--------------------- .note.nv.tkinfo           --------------------------
	.section	.note.nv.tkinfo,"",@"SHT_NOTE"
	.sectionflags	@"SHF_NOTE_NV_TKINFO"
	.tkinfo
        /*0018*/ 	.word	0x00000002
        /*0030*/ 	.string	""
        /*0030*/ 	.string	"ptxas"
        /*0030*/ 	.string	"Cuda compilation tools, release 13.0, V13.0.88"
        /*0030*/ 	.string	"Build cuda_13.0.r13.0/compiler.36424714_0"
        /*0030*/ 	.string	"-arch sm_100 -m 64 "



//--------------------- .note.nv.cuinfo           --------------------------
	.section	.note.nv.cuinfo,"",@"SHT_NOTE"
	.sectionflags	@"SHF_NOTE_NV_CUINFO"
        /*0018*/ 	.short	0x0002
        /*001a*/ 	.short	0x0064
        /*001c*/ 	.short	0x0082
	.zero		2


//--------------------- .nv.info                  --------------------------
	.section	.nv.info,"",@"SHT_CUDA_INFO"
	.align	4


	//----- nvinfo : EIATTR_REGCOUNT
	.align		4
        /*0000*/ 	.byte	0x04, 0x2f
        /*0002*/ 	.short	(.L_2 - .L_1)
	.align		4
.L_1:
        /*0004*/ 	.word	index@(_Z6MatAddPA4_fS0_S0_)
        /*0008*/ 	.word	0x00000018


	//----- nvinfo : EIATTR_FRAME_SIZE
	.align		4
.L_2:
        /*000c*/ 	.byte	0x04, 0x11
        /*000e*/ 	.short	(.L_4 - .L_3)
	.align		4
.L_3:
        /*0010*/ 	.word	index@(_Z6MatAddPA4_fS0_S0_)
        /*0014*/ 	.word	0x00000018


	//----- nvinfo : EIATTR_MIN_STACK_SIZE
	.align		4
.L_4:
        /*0018*/ 	.byte	0x04, 0x12
        /*001a*/ 	.short	(.L_6 - .L_5)
	.align		4
.L_5:
        /*001c*/ 	.word	index@(_Z6MatAddPA4_fS0_S0_)
        /*0020*/ 	.word	0x00000018
.L_6:


//--------------------- .nv.compat                --------------------------
	.section	.nv.compat,"",@"SHT_CUDA_COMPAT_INFO"
	.align	4
        /*0000*/ 	.byte	0x02, 0x09, 0x00, 0x00, 0x02, 0x02, 0x01, 0x00, 0x02, 0x05, 0x05, 0x00, 0x03, 0x07, 0x01, 0x01
        /*0010*/ 	.byte	0x02, 0x03, 0x00, 0x00, 0x02, 0x06, 0x01, 0x00, 0x04, 0x0b, 0x08, 0x00, 0x09, 0x00, 0x00, 0x00
        /*0020*/ 	.byte	0x00, 0x00, 0x00, 0x00


//--------------------- .nv.info._Z6MatAddPA4_fS0_S0_ --------------------------
	.section	.nv.info._Z6MatAddPA4_fS0_S0_,"",@"SHT_CUDA_INFO"
	.sectionflags	@""
	.align	4


	//----- nvinfo : EIATTR_CUDA_API_VERSION
	.align		4
        /*0000*/ 	.byte	0x04, 0x37
        /*0002*/ 	.short	(.L_8 - .L_7)
.L_7:
        /*0004*/ 	.word	0x00000082


	//----- nvinfo : EIATTR_KPARAM_INFO
	.align		4
.L_8:
        /*0008*/ 	.byte	0x04, 0x17
        /*000a*/ 	.short	(.L_10 - .L_9)
.L_9:
        /*000c*/ 	.word	0x00000000
        /*0010*/ 	.short	0x0002
        /*0012*/ 	.short	0x0010
        /*0014*/ 	.byte	0x00, 0xf5, 0x21, 0x00


	//----- nvinfo : EIATTR_KPARAM_INFO
	.align		4
.L_10:
        /*0018*/ 	.byte	0x04, 0x17
        /*001a*/ 	.short	(.L_12 - .L_11)
.L_11:
        /*001c*/ 	.word	0x00000000
        /*0020*/ 	.short	0x0001
        /*0022*/ 	.short	0x0008
        /*0024*/ 	.byte	0x00, 0xf5, 0x21, 0x00


	//----- nvinfo : EIATTR_KPARAM_INFO
	.align		4
.L_12:
        /*0028*/ 	.byte	0x04, 0x17
        /*002a*/ 	.short	(.L_14 - .L_13)
.L_13:
        /*002c*/ 	.word	0x00000000
        /*0030*/ 	.short	0x0000
        /*0032*/ 	.short	0x0000
        /*0034*/ 	.byte	0x00, 0xf5, 0x21, 0x00


	//----- nvinfo : EIATTR_SPARSE_MMA_MASK
	.align		4
.L_14:
        /*0038*/ 	.byte	0x03, 0x50
        /*003a*/ 	.short	0x0000


	//----- nvinfo : EIATTR_MAXREG_COUNT
	.align		4
        /*003c*/ 	.byte	0x03, 0x1b
        /*003e*/ 	.short	0x00ff


	//----- nvinfo : EIATTR_EXTERNS
	.align		4
        /*0040*/ 	.byte	0x04, 0x0f
        /*0042*/ 	.short	(.L_16 - .L_15)


	//   ....[0]....
	.align		4
.L_15:
        /*0044*/ 	.word	index@(vprintf)


	//----- nvinfo : EIATTR_MERCURY_ISA_VERSION
	.align		4
.L_16:
        /*0048*/ 	.byte	0x03, 0x5f
        /*004a*/ 	.short	0x0101


	//----- nvinfo : EIATTR_VRC_CTA_INIT_COUNT
	.align		4
        /*004c*/ 	.byte	0x02, 0x4a
	.zero		1
	.zero		1


	//----- nvinfo : EIATTR_SYSCALL_OFFSETS
	.align		4
        /*0050*/ 	.byte	0x04, 0x46
        /*0052*/ 	.short	(.L_18 - .L_17)


	//   ....[0]....
.L_17:
        /*0054*/ 	.word	0x00000200


	//----- nvinfo : EIATTR_EXIT_INSTR_OFFSETS
	.align		4
.L_18:
        /*0058*/ 	.byte	0x04, 0x1c
        /*005a*/ 	.short	(.L_20 - .L_19)


	//   ....[0]....
.L_19:
        /*005c*/ 	.word	0x00000210


	//----- nvinfo : EIATTR_CBANK_PARAM_SIZE
	.align		4
.L_20:
        /*0060*/ 	.byte	0x03, 0x19
        /*0062*/ 	.short	0x0018


	//----- nvinfo : EIATTR_PARAM_CBANK
	.align		4
        /*0064*/ 	.byte	0x04, 0x0a
        /*0066*/ 	.short	(.L_22 - .L_21)
	.align		4
.L_21:
        /*0068*/ 	.word	index@(.nv.constant0._Z6MatAddPA4_fS0_S0_)
        /*006c*/ 	.short	0x0380
        /*006e*/ 	.short	0x0018


	//----- nvinfo : EIATTR_SW_WAR
	.align		4
.L_22:
        /*0070*/ 	.byte	0x04, 0x36
        /*0072*/ 	.short	(.L_24 - .L_23)
.L_23:
        /*0074*/ 	.word	0x00000008
.L_24:


//--------------------- .nv.callgraph             --------------------------
	.section	.nv.callgraph,"",@"SHT_CUDA_CALLGRAPH"
	.align	4
	.sectionentsize	8
	.align		4
        /*0000*/ 	.word	0x00000000
	.align		4
        /*0004*/ 	.word	0xffffffff
	.align		4
        /*0008*/ 	.word	index@(_Z6MatAddPA4_fS0_S0_)
	.align		4
        /*000c*/ 	.word	index@(vprintf)
	.align		4
        /*0010*/ 	.word	0x00000000
	.align		4
        /*0014*/ 	.word	0xfffffffe
	.align		4
        /*0018*/ 	.word	0x00000000
	.align		4
        /*001c*/ 	.word	0xfffffffd
	.align		4
        /*0020*/ 	.word	0x00000000
	.align		4
        /*0024*/ 	.word	0xfffffffc


//--------------------- .nv.constant4             --------------------------
	.section	.nv.constant4,"a",@progbits
	.align	8
	.align		8
.nv.constant4:
        /*0000*/ 	.dword	vprintf
	.align		8
        /*0008*/ 	.dword	$str


//--------------------- .text._Z6MatAddPA4_fS0_S0_ --------------------------
	.section	.text._Z6MatAddPA4_fS0_S0_,"ax",@progbits
	.align	128
        .global         _Z6MatAddPA4_fS0_S0_
        .type           _Z6MatAddPA4_fS0_S0_,@function
        .size           _Z6MatAddPA4_fS0_S0_,(.L_x_2 - _Z6MatAddPA4_fS0_S0_)
        .other          _Z6MatAddPA4_fS0_S0_,@"STO_CUDA_ENTRY STV_DEFAULT"
_Z6MatAddPA4_fS0_S0_:
.text._Z6MatAddPA4_fS0_S0_:
[----:B------:R-:W0:Y:S01]  /*0000*/  LDC R1, c[0x0][0x37c] ;  /* 0x0000df00ff017b82 */ /* 0x000e220000000800 */
[----:B------:R-:W1:Y:S07]  /*0010*/  S2R R12, SR_TID.X ;  /* 0x00000000000c7919 */ /* 0x000e6e0000002100 */
[----:B------:R-:W1:Y:S01]  /*0020*/  LDC.64 R6, c[0x0][0x388] ;  /* 0x0000e200ff067b82 */ /* 0x000e620000000a00 */
[----:B------:R-:W2:Y:S01]  /*0030*/  LDCU.64 UR4, c[0x0][0x358] ;  /* 0x00006b00ff0477ac */ /* 0x000ea20008000a00 */
[----:B0-----:R-:W-:Y:S01]  /*0040*/  IADD3 R1, PT, PT, R1, -0x18, RZ ;  /* 0xffffffe801017810 */ /* 0x001fe20007ffe0ff */
[----:B------:R-:W0:Y:S05]  /*0050*/  S2R R13, SR_TID.Y ;  /* 0x00000000000d7919 */ /* 0x000e2a0000002200 */
[----:B------:R-:W3:Y:S01]  /*0060*/  LDC.64 R2, c[0x0][0x380] ;  /* 0x0000e000ff027b82 */ /* 0x000ee20000000a00 */
[----:B------:R-:W4:Y:S01]  /*0070*/  LDCU UR6, c[0x0][0x2f8] ;  /* 0x00005f00ff0677ac */ /* 0x000f220008000800 */
[----:B------:R-:W5:Y:S01]  /*0080*/  LDCU.64 UR8, c[0x4][0x8] ;  /* 0x01000100ff0877ac */ /* 0x000f620008000a00 */
[----:B-1----:R-:W-:-:S04]  /*0090*/  IMAD.WIDE.U32 R6, R12, 0x10, R6 ;  /* 0x000000100c067825 */ /* 0x002fc800078e0006 */
[----:B---3--:R-:W-:-:S04]  /*00a0*/  IMAD.WIDE.U32 R2, R12, 0x10, R2 ;  /* 0x000000100c027825 */ /* 0x008fc800078e0002 */
[----:B0-----:R-:W-:-:S04]  /*00b0*/  IMAD.WIDE.U32 R6, R13, 0x4, R6 ;  /* 0x000000040d067825 */ /* 0x001fc800078e0006 */
[----:B------:R-:W-:Y:S02]  /*00c0*/  IMAD.WIDE.U32 R4, R13, 0x4, R2 ;  /* 0x000000040d047825 */ /* 0x000fe400078e0002 */
[----:B--2---:R4:W2:Y:S01]  /*00d0*/  LDG.E R7, desc[UR4][R6.64] ;  /* 0x0000000406077981 */ /* 0x0048a2000c1e1900 */
[----:B------:R-:W0:Y:S03]  /*00e0*/  LDC.64 R2, c[0x0][0x390] ;  /* 0x0000e400ff027b82 */ /* 0x000e260000000a00 */
[----:B------:R5:W2:Y:S01]  /*00f0*/  LDG.E R0, desc[UR4][R4.64] ;  /* 0x0000000404007981 */ /* 0x000aa2000c1e1900 */
[----:B------:R-:W-:-:S03]  /*0100*/  MOV R10, 0x0 ;  /* 0x00000000000a7802 */ /* 0x000fc60000000f00 */
[----:B------:R1:W-:Y:S03]  /*0110*/  STL.64 [R1], R12 ;  /* 0x0000000c01007387 */ /* 0x0003e60000100a00 */
[----:B------:R-:W3:Y:S01]  /*0120*/  LDC.64 R10, c[0x4][R10] ;  /* 0x010000000a0a7b82 */ /* 0x000ee20000000a00 */
[----:B------:R1:W-:Y:S01]  /*0130*/  STL.64 [R1+0x8], R12 ;  /* 0x0000080c01007387 */ /* 0x0003e20000100a00 */
[----:B0-----:R-:W-:-:S04]  /*0140*/  IMAD.WIDE.U32 R2, R12, 0x10, R2 ;  /* 0x000000100c027825 */ /* 0x001fc800078e0002 */
[----:B------:R-:W-:Y:S01]  /*0150*/  IMAD.WIDE.U32 R2, R13, 0x4, R2 ;  /* 0x000000040d027825 */ /* 0x000fe200078e0002 */
[----:B----4-:R-:W-:Y:S02]  /*0160*/  IADD3 R6, P0, PT, R1, UR6, RZ ;  /* 0x0000000601067c10 */ /* 0x010fe4000ff1e0ff */
[----:B-----5:R-:W-:Y:S02]  /*0170*/  MOV R4, UR8 ;  /* 0x0000000800047c02 */ /* 0x020fe40008000f00 */
[----:B------:R-:W-:Y:S01]  /*0180*/  MOV R5, UR9 ;  /* 0x0000000900057c02 */ /* 0x000fe20008000f00 */
[----:B--2---:R-:W-:-:S04]  /*0190*/  FADD R0, R0, R7 ;  /* 0x0000000700007221 */ /* 0x004fc80000000000 */
[----:B------:R-:W0:Y:S01]  /*01a0*/  F2F.F64.F32 R8, R0 ;  /* 0x0000000000087310 */ /* 0x000e220000201800 */
[----:B------:R1:W-:Y:S01]  /*01b0*/  STG.E desc[UR4][R2.64], R0 ;  /* 0x0000000002007986 */ /* 0x0003e2000c101904 */
[----:B------:R-:W2:Y:S03]  /*01c0*/  LDCU UR4, c[0x0][0x2fc] ;  /* 0x00005f80ff0477ac */ /* 0x000ea60008000800 */
[----:B0-----:R1:W-:Y:S01]  /*01d0*/  STL.64 [R1+0x10], R8 ;  /* 0x0000100801007387 */ /* 0x0013e20000100a00 */
[----:B--23--:R-:W-:-:S07]  /*01e0*/  IADD3.X R7, PT, PT, RZ, UR4, RZ, P0, !PT ;  /* 0x00000004ff077c10 */ /* 0x00cfce00087fe4ff */
[----:B------:R-:W-:-:S07]  /*01f0*/  LEPC R20, `(.L_x_0) ;  /* 0x000000001014794e */ /* 0x000fce0000000000 */
[----:B-1----:R-:W-:Y:S05]  /*0200*/  CALL.ABS.NOINC R10 ;  /* 0x000000000a007343 */ /* 0x002fea0003c00000 */
.L_x_0:
[----:B------:R-:W-:Y:S05]  /*0210*/  EXIT ;  /* 0x000000000000794d */ /* 0x000fea0003800000 */
.L_x_1:
[----:B------:R-:W-:-:S00]  /*0220*/  BRA `(.L_x_1) ;  /* 0xfffffffc00fc7947 */ /* 0x000fc0000383ffff */
[----:B------:R-:W-:-:S00]  /*0230*/  NOP ;  /* 0x0000000000007918 */ /* 0x000fc00000000000 */
        /* <DEDUP_REMOVED lines=12> */
.L_x_2:


//--------------------- .nv.global.init           --------------------------
	.section	.nv.global.init,"aw",@progbits
.nv.global.init:
	.type		$str,@object
	.size		$str,(.L_0 - $str)
$str:
        /*0000*/ 	.byte	0x47, 0x50, 0x55, 0x20, 0x74, 0x68, 0x72, 0x65, 0x61, 0x64, 0x20, 0x28, 0x25, 0x64, 0x2c, 0x25
        /*0010*/ 	.byte	0x64, 0x29, 0x3a, 0x20, 0x43, 0x5b, 0x25, 0x64, 0x5d, 0x5b, 0x25, 0x64, 0x5d, 0x20, 0x3d, 0x20
        /*0020*/ 	.byte	0x25, 0x66, 0x0a, 0x00
.L_0:


//--------------------- .nv.shared.reserved.0     --------------------------
	.section	.nv.shared.reserved.0,"aw",@nobits
	.weak		__nv_reservedSMEM_offset_0_alias
	.size		__nv_reservedSMEM_offset_0_alias, 0, 64
	.other		__nv_reservedSMEM_offset_0_alias,@"STO_CUDA_RESERVED_SHARED STV_DEFAULT"
__nv_reservedSMEM_offset_0_alias:
	.zero		0
	.zero		64


//--------------------- .nv.constant0._Z6MatAddPA4_fS0_S0_ --------------------------
	.section	.nv.constant0._Z6MatAddPA4_fS0_S0_,"a",@progbits
	.sectionflags	@""
	.align	4
.nv.constant0._Z6MatAddPA4_fS0_S0_:
	.zero		920


//--------------------- SYMBOLS --------------------------

	.type		.nv.reservedSmem.offset0,@object
	.size		.nv.reservedSmem.offset0,0x4
	.type		vprintf,@function
